//
// Generated by NVIDIA NVVM Compiler
//
// Compiler Build ID: CL-36424714
// Cuda compilation tools, release 13.0, V13.0.88
// Based on NVVM 20.0.0
//

.version 9.0
.target sm_100
.address_size 64

	// .globl	_Z5valuePi

.visible .entry _Z5valuePi(
	.param .u64 .ptr .align 1 _Z5valuePi_param_0
)
{
	.reg .b32 	%r<2>;
	.reg .b64 	%rd<3>;

	ld.param.u64 	%rd1, [_Z5valuePi_param_0];
	cvta.to.global.u64 	%rd2, %rd1;
	mov.b32 	%r1, 1;
	st.global.u32 	[%rd2], %r1;
	ret;

}


// ===== COMPILED SASS (sm_100) =====

	.target	sm_100

	.elftype	@"ET_EXEC"


//--------------------- .note.nv.tkinfo           --------------------------
	.section	.note.nv.tkinfo,"",@"SHT_NOTE"
	.sectionflags	@"SHF_NOTE_NV_TKINFO"
	.tkinfo
        /*0018*/ 	.word	0x00000002
        /*0030*/ 	.string	""
        /*0030*/ 	.string	"ptxas"
        /*0030*/ 	.string	"Cuda compilation tools, release 13.0, V13.0.88"
        /*0030*/ 	.string	"Build cuda_13.0.r13.0/compiler.36424714_0"
        /*0030*/ 	.string	"-arch sm_100 -m 64 "



//--------------------- .note.nv.cuinfo           --------------------------
	.section	.note.nv.cuinfo,"",@"SHT_NOTE"
	.sectionflags	@"SHF_NOTE_NV_CUINFO"
        /*0018*/ 	.short	0x0002
        /*001a*/ 	.short	0x0064
        /*001c*/ 	.short	0x0082
	.zero		2


//--------------------- .nv.info                  --------------------------
	.section	.nv.info,"",@"SHT_CUDA_INFO"
	.align	4


	//----- nvinfo : EIATTR_REGCOUNT
	.align		4
        /*0000*/ 	.byte	0x04, 0x2f
        /*0002*/ 	.short	(.L_1 - .L_0)
	.align		4
.L_0:
        /*0004*/ 	.word	index@(_Z5valuePi)
        /*0008*/ 	.word	0x00000008


	//----- nvinfo : EIATTR_FRAME_SIZE
	.align		4
.L_1:
        /*000c*/ 	.byte	0x04, 0x11
        /*000e*/ 	.short	(.L_3 - .L_2)
	.align		4
.L_2:
        /*0010*/ 	.word	index@(_Z5valuePi)
        /*0014*/ 	.word	0x00000000


	//----- nvinfo : EIATTR_MIN_STACK_SIZE
	.align		4
.L_3:
        /*0018*/ 	.byte	0x04, 0x12
        /*001a*/ 	.short	(.L_5 - .L_4)
	.align		4
.L_4:
        /*001c*/ 	.word	index@(_Z5valuePi)
        /*0020*/ 	.word	0x00000000
.L_5:


//--------------------- .nv.compat                --------------------------
	.section	.nv.compat,"",@"SHT_CUDA_COMPAT_INFO"
	.align	4
        /*0000*/ 	.byte	0x02, 0x09, 0x00, 0x00, 0x02, 0x02, 0x01, 0x00, 0x02, 0x05, 0x05, 0x00, 0x03, 0x07, 0x01, 0x01
        /*0010*/ 	.byte	0x02, 0x03, 0x00, 0x00, 0x02, 0x06, 0x01, 0x00, 0x04, 0x0b, 0x08, 0x00, 0x09, 0x00, 0x00, 0x00
        /*0020*/ 	.byte	0x00, 0x00, 0x00, 0x00


//--------------------- .nv.info._Z5valuePi       --------------------------
	.section	.nv.info._Z5valuePi,"",@"SHT_CUDA_INFO"
	.sectionflags	@""
	.align	4


	//----- nvinfo : EIATTR_CUDA_API_VERSION
	.align		4
        /*0000*/ 	.byte	0x04, 0x37
        /*0002*/ 	.short	(.L_7 - .L_6)
.L_6:
        /*0004*/ 	.word	0x00000082


	//----- nvinfo : EIATTR_KPARAM_INFO
	.align		4
.L_7:
        /*0008*/ 	.byte	0x04, 0x17
        /*000a*/ 	.short	(.L_9 - .L_8)
.L_8:
        /*000c*/ 	.word	0x00000000
        /*0010*/ 	.short	0x0000
        /*0012*/ 	.short	0x0000
        /*0014*/ 	.byte	0x00, 0xf5, 0x21, 0x00


	//----- nvinfo : EIATTR_SPARSE_MMA_MASK
	.align		4
.L_9:
        /*0018*/ 	.byte	0x03, 0x50
        /*001a*/ 	.short	0x0000


	//----- nvinfo : EIATTR_MAXREG_COUNT
	.align		4
        /*001c*/ 	.byte	0x03, 0x1b
        /*001e*/ 	.short	0x00ff


	//----- nvinfo : EIATTR_MERCURY_ISA_VERSION
	.align		4
        /*0020*/ 	.byte	0x03, 0x5f
        /*0022*/ 	.short	0x0101


	//----- nvinfo : EIATTR_VRC_CTA_INIT_COUNT
	.align		4
        /*0024*/ 	.byte	0x02, 0x4a
	.zero		1
	.zero		1


	//----- nvinfo : EIATTR_EXIT_INSTR_OFFSETS
	.align		4
        /*0028*/ 	.byte	0x04, 0x1c
        /*002a*/ 	.short	(.L_11 - .L_10)


	//   ....[0]....
.L_10:
        /*002c*/ 	.word	0x00000050


	//----- nvinfo : EIATTR_CBANK_PARAM_SIZE
	.align		4
.L_11:
        /*0030*/ 	.byte	0x03, 0x19
        /*0032*/ 	.short	0x0008


	//----- nvinfo : EIATTR_PARAM_CBANK
	.align		4
        /*0034*/ 	.byte	0x04, 0x0a
        /*0036*/ 	.short	(.L_13 - .L_12)
	.align		4
.L_12:
        /*0038*/ 	.word	index@(.nv.constant0._Z5valuePi)
        /*003c*/ 	.short	0x0380
        /*003e*/ 	.short	0x0008


	//----- nvinfo : EIATTR_SW_WAR
	.align		4
.L_13:
        /*0040*/ 	.byte	0x04, 0x36
        /*0042*/ 	.short	(.L_15 - .L_14)
.L_14:
        /*0044*/ 	.word	0x00000008
.L_15:


//--------------------- .nv.callgraph             --------------------------
	.section	.nv.callgraph,"",@"SHT_CUDA_CALLGRAPH"
	.align	4
	.sectionentsize	8
	.align		4
        /*0000*/ 	.word	0x00000000
	.align		4
        /*0004*/ 	.word	0xffffffff
	.align		4
        /*0008*/ 	.word	0x00000000
	.align		4
        /*000c*/ 	.word	0xfffffffe
	.align		4
        /*0010*/ 	.word	0x00000000
	.align		4
        /*0014*/ 	.word	0xfffffffd
	.align		4
        /*0018*/ 	.word	0x00000000
	.align		4
        /*001c*/ 	.word	0xfffffffc


//--------------------- .text._Z5valuePi          --------------------------
	.section	.text._Z5valuePi,"ax",@progbits
	.align	128
        .global         _Z5valuePi
        .type           _Z5valuePi,@function
        .size           _Z5valuePi,(.L_x_1 - _Z5valuePi)
        .other          _Z5valuePi,@"STO_CUDA_ENTRY STV_DEFAULT"
_Z5valuePi:
.text._Z5valuePi:
[----:B------:R-:W-:Y:S08]  /*0000*/  LDC R1, c[0x0][0x37c] ;  /* 0x0000df00ff017b82 */ /* 0x000ff00000000800 */
[----:B------:R-:W0:Y:S01]  /*0010*/  LDC.64 R2, c[0x0][0x380] ;  /* 0x0000e000ff027b82 */ /* 0x000e220000000a00 */
[----:B------:R-:W0:Y:S01]  /*0020*/  LDCU.64 UR4, c[0x0][0x358] ;  /* 0x00006b00ff0477ac */ /* 0x000e220008000a00 */
[----:B------:R-:W-:-:S05]  /*0030*/  HFMA2 R5, -RZ, RZ, 0, 5.9604644775390625e-08 ;  /* 0x00000001ff057431 */ /* 0x000fca00000001ff */
[----:B0-----:R-:W-:Y:S01]  /*0040*/  STG.E desc[UR4][R2.64], R5 ;  /* 0x0000000502007986 */ /* 0x001fe2000c101904 */
[----:B------:R-:W-:Y:S05]  /*0050*/  EXIT ;  /* 0x000000000000794d */ /* 0x000fea0003800000 */
.L_x_0:
[----:B------:R-:W-:-:S00]  /*0060*/  BRA `(.L_x_0) ;  /* 0xfffffffc00fc7947 */ /* 0x000fc0000383ffff */
[----:B------:R-:W-:-:S00]  /*0070*/  NOP ;  /* 0x0000000000007918 */ /* 0x000fc00000000000 */
        /* <DEDUP_REMOVED lines=8> */
.L_x_1:


//--------------------- .nv.shared.reserved.0     --------------------------
	.section	.nv.shared.reserved.0,"aw",@nobits
	.weak		__nv_reservedSMEM_offset_0_alias
	.size		__nv_reservedSMEM_offset_0_alias, 0, 64
	.other		__nv_reservedSMEM_offset_0_alias,@"STO_CUDA_RESERVED_SHARED STV_DEFAULT"
__nv_reservedSMEM_offset_0_alias:
	.zero		0
	.zero		64


//--------------------- .nv.constant0._Z5valuePi  --------------------------
	.section	.nv.constant0._Z5valuePi,"a",@progbits
	.sectionflags	@""
	.align	4
.nv.constant0._Z5valuePi:
	.zero		904


//--------------------- SYMBOLS --------------------------

	.type		.nv.reservedSmem.offset0,@object
	.size		.nv.reservedSmem.offset0,0x4
